//
// Generated by NVIDIA NVVM Compiler
//
// Compiler Build ID: CL-36424714
// Cuda compilation tools, release 13.0, V13.0.88
// Based on NVVM 20.0.0
//

.version 9.0
.target sm_100
.address_size 64

	// .globl	_Z6reducePdS_Pij
.extern .shared .align 16 .b8 __smem[];

.visible .entry _Z6reducePdS_Pij(
	.param .u64 .ptr .align 1 _Z6reducePdS_Pij_param_0,
	.param .u64 .ptr .align 1 _Z6reducePdS_Pij_param_1,
	.param .u64 .ptr .align 1 _Z6reducePdS_Pij_param_2,
	.param .u32 _Z6reducePdS_Pij_param_3
)
{
	.reg .pred 	%p<8>;
	.reg .b32 	%r<24>;
	.reg .b32 	%f<12>;
	.reg .b64 	%rd<9>;
	.reg .b64 	%fd<12>;

	ld.param.u64 	%rd3, [_Z6reducePdS_Pij_param_0];
	ld.param.u64 	%rd4, [_Z6reducePdS_Pij_param_1];
	ld.param.u64 	%rd5, [_Z6reducePdS_Pij_param_2];
	ld.param.u32 	%r10, [_Z6reducePdS_Pij_param_3];
	cvta.to.global.u64 	%rd1, %rd5;
	mov.u32 	%r1, %tid.x;
	mov.u32 	%r11, %ctaid.x;
	mov.u32 	%r23, %ntid.x;
	mad.lo.s32 	%r3, %r11, %r23, %r1;
	setp.ge.u32 	%p1, %r3, %r10;
	mov.f64 	%fd11, 0dBFF0000000000000;
	@%p1 bra 	$L__BB0_4;
	mov.u32 	%r13, %nctaid.x;
	mul.lo.s32 	%r4, %r13, %r23;
	cvta.to.global.u64 	%rd2, %rd3;
	mov.b32 	%r22, 0;
	mov.f32 	%f11, 0fBF800000;
$L__BB0_2:
	add.s32 	%r14, %r22, %r3;
	mul.wide.u32 	%rd6, %r14, 8;
	add.s64 	%rd7, %rd2, %rd6;
	ld.global.f64 	%fd4, [%rd7];
	cvt.rn.f32.f64 	%f4, %fd4;
	max.f32 	%f11, %f11, %f4;
	add.s32 	%r22, %r22, %r4;
	add.s32 	%r15, %r14, %r4;
	setp.lt.u32 	%p2, %r15, %r10;
	@%p2 bra 	$L__BB0_2;
	cvt.f64.f32 	%fd11, %f11;
$L__BB0_4:
	shl.b32 	%r16, %r1, 3;
	mov.u32 	%r17, __smem;
	add.s32 	%r7, %r17, %r16;
	st.shared.f64 	[%r7], %fd11;
	bar.sync 	0;
	setp.lt.u32 	%p3, %r23, 2;
	@%p3 bra 	$L__BB0_8;
$L__BB0_5:
	shr.u32 	%r9, %r23, 1;
	setp.ge.u32 	%p4, %r1, %r9;
	@%p4 bra 	$L__BB0_7;
	ld.shared.f64 	%fd5, [%r7];
	cvt.rn.f32.f64 	%f5, %fd5;
	shl.b32 	%r18, %r9, 3;
	add.s32 	%r19, %r7, %r18;
	ld.shared.f64 	%fd6, [%r19];
	cvt.rn.f32.f64 	%f6, %fd6;
	max.f32 	%f7, %f5, %f6;
	cvt.f64.f32 	%fd7, %f7;
	st.shared.f64 	[%r7], %fd7;
$L__BB0_7:
	bar.sync 	0;
	setp.gt.u32 	%p5, %r23, 3;
	mov.u32 	%r23, %r9;
	@%p5 bra 	$L__BB0_5;
$L__BB0_8:
	setp.ne.s32 	%p6, %r1, 0;
	@%p6 bra 	$L__BB0_11;
$L__BB0_9:
	atom.relaxed.global.cas.b32 	%r20, [%rd1], 0, 1;
	setp.ne.s32 	%p7, %r20, 0;
	@%p7 bra 	$L__BB0_9;
	cvta.to.global.u64 	%rd8, %rd4;
	ld.global.f64 	%fd8, [%rd8];
	cvt.rn.f32.f64 	%f8, %fd8;
	ld.shared.f64 	%fd9, [__smem];
	cvt.rn.f32.f64 	%f9, %fd9;
	max.f32 	%f10, %f8, %f9;
	cvt.f64.f32 	%fd10, %f10;
	st.global.f64 	[%rd8], %fd10;
	atom.global.exch.b32 	%r21, [%rd1], 0;
$L__BB0_11:
	ret;

}


// ===== COMPILED SASS (sm_100) =====

	.target	sm_100

	.elftype	@"ET_EXEC"


//--------------------- .note.nv.tkinfo           --------------------------
	.section	.note.nv.tkinfo,"",@"SHT_NOTE"
	.sectionflags	@"SHF_NOTE_NV_TKINFO"
	.tkinfo
        /*0018*/ 	.word	0x00000002
        /*0030*/ 	.string	""
        /*0030*/ 	.string	"ptxas"
        /*0030*/ 	.string	"Cuda compilation tools, release 13.0, V13.0.88"
        /*0030*/ 	.string	"Build cuda_13.0.r13.0/compiler.36424714_0"
        /*0030*/ 	.string	"-arch sm_100 -m 64 "



//--------------------- .note.nv.cuinfo           --------------------------
	.section	.note.nv.cuinfo,"",@"SHT_NOTE"
	.sectionflags	@"SHF_NOTE_NV_CUINFO"
        /*0018*/ 	.short	0x0002
        /*001a*/ 	.short	0x0064
        /*001c*/ 	.short	0x0082
	.zero		2


//--------------------- .nv.info                  --------------------------
	.section	.nv.info,"",@"SHT_CUDA_INFO"
	.align	4


	//----- nvinfo : EIATTR_REGCOUNT
	.align		4
        /*0000*/ 	.byte	0x04, 0x2f
        /*0002*/ 	.short	(.L_1 - .L_0)
	.align		4
.L_0:
        /*0004*/ 	.word	index@(_Z6reducePdS_Pij)
        /*0008*/ 	.word	0x00000010


	//----- nvinfo : EIATTR_FRAME_SIZE
	.align		4
.L_1:
        /*000c*/ 	.byte	0x04, 0x11
        /*000e*/ 	.short	(.L_3 - .L_2)
	.align		4
.L_2:
        /*0010*/ 	.word	index@(_Z6reducePdS_Pij)
        /*0014*/ 	.word	0x00000000


	//----- nvinfo : EIATTR_MIN_STACK_SIZE
	.align		4
.L_3:
        /*0018*/ 	.byte	0x04, 0x12
        /*001a*/ 	.short	(.L_5 - .L_4)
	.align		4
.L_4:
        /*001c*/ 	.word	index@(_Z6reducePdS_Pij)
        /*0020*/ 	.word	0x00000000
.L_5:


//--------------------- .nv.compat                --------------------------
	.section	.nv.compat,"",@"SHT_CUDA_COMPAT_INFO"
	.align	4
        /*0000*/ 	.byte	0x02, 0x09, 0x00, 0x00, 0x02, 0x02, 0x01, 0x00, 0x02, 0x05, 0x05, 0x00, 0x03, 0x07, 0x01, 0x01
        /*0010*/ 	.byte	0x02, 0x03, 0x00, 0x00, 0x02, 0x06, 0x01, 0x00, 0x04, 0x0b, 0x08, 0x00, 0x09, 0x00, 0x00, 0x00
        /*0020*/ 	.byte	0x00, 0x00, 0x00, 0x00


//--------------------- .nv.info._Z6reducePdS_Pij --------------------------
	.section	.nv.info._Z6reducePdS_Pij,"",@"SHT_CUDA_INFO"
	.sectionflags	@""
	.align	4


	//----- nvinfo : EIATTR_CUDA_API_VERSION
	.align		4
        /*0000*/ 	.byte	0x04, 0x37
        /*0002*/ 	.short	(.L_7 - .L_6)
.L_6:
        /*0004*/ 	.word	0x00000082


	//----- nvinfo : EIATTR_KPARAM_INFO
	.align		4
.L_7:
        /*0008*/ 	.byte	0x04, 0x17
        /*000a*/ 	.short	(.L_9 - .L_8)
.L_8:
        /*000c*/ 	.word	0x00000000
        /*0010*/ 	.short	0x0003
        /*0012*/ 	.short	0x0018
        /*0014*/ 	.byte	0x00, 0xf0, 0x11, 0x00


	//----- nvinfo : EIATTR_KPARAM_INFO
	.align		4
.L_9:
        /*0018*/ 	.byte	0x04, 0x17
        /*001a*/ 	.short	(.L_11 - .L_10)
.L_10:
        /*001c*/ 	.word	0x00000000
        /*0020*/ 	.short	0x0002
        /*0022*/ 	.short	0x0010
        /*0024*/ 	.byte	0x00, 0xf5, 0x21, 0x00


	//----- nvinfo : EIATTR_KPARAM_INFO
	.align		4
.L_11:
        /*0028*/ 	.byte	0x04, 0x17
        /*002a*/ 	.short	(.L_13 - .L_12)
.L_12:
        /*002c*/ 	.word	0x00000000
        /*0030*/ 	.short	0x0001
        /*0032*/ 	.short	0x0008
        /*0034*/ 	.byte	0x00, 0xf5, 0x21, 0x00


	//----- nvinfo : EIATTR_KPARAM_INFO
	.align		4
.L_13:
        /*0038*/ 	.byte	0x04, 0x17
        /*003a*/ 	.short	(.L_15 - .L_14)
.L_14:
        /*003c*/ 	.word	0x00000000
        /*0040*/ 	.short	0x0000
        /*0042*/ 	.short	0x0000
        /*0044*/ 	.byte	0x00, 0xf5, 0x21, 0x00


	//----- nvinfo : EIATTR_SPARSE_MMA_MASK
	.align		4
.L_15:
        /*0048*/ 	.byte	0x03, 0x50
        /*004a*/ 	.short	0x0000


	//----- nvinfo : EIATTR_MAXREG_COUNT
	.align		4
        /*004c*/ 	.byte	0x03, 0x1b
        /*004e*/ 	.short	0x00ff


	//----- nvinfo : EIATTR_NUM_BARRIERS
	.align		4
        /*0050*/ 	.byte	0x02, 0x4c
        /*0052*/ 	.byte	0x01
	.zero		1


	//----- nvinfo : EIATTR_MERCURY_ISA_VERSION
	.align		4
        /*0054*/ 	.byte	0x03, 0x5f
        /*0056*/ 	.short	0x0101


	//----- nvinfo : EIATTR_VRC_CTA_INIT_COUNT
	.align		4
        /*0058*/ 	.byte	0x02, 0x4a
	.zero		1
	.zero		1


	//----- nvinfo : EIATTR_EXIT_INSTR_OFFSETS
	.align		4
        /*005c*/ 	.byte	0x04, 0x1c
        /*005e*/ 	.short	(.L_17 - .L_16)


	//   ....[0]....
.L_16:
        /*0060*/ 	.word	0x00000350


	//   ....[1]....
        /*0064*/ 	.word	0x000004b0


	//----- nvinfo : EIATTR_CRS_STACK_SIZE
	.align		4
.L_17:
        /*0068*/ 	.byte	0x04, 0x1e
        /*006a*/ 	.short	(.L_19 - .L_18)
.L_18:
        /*006c*/ 	.word	0x00000000


	//----- nvinfo : EIATTR_CBANK_PARAM_SIZE
	.align		4
.L_19:
        /*0070*/ 	.byte	0x03, 0x19
        /*0072*/ 	.short	0x001c


	//----- nvinfo : EIATTR_PARAM_CBANK
	.align		4
        /*0074*/ 	.byte	0x04, 0x0a
        /*0076*/ 	.short	(.L_21 - .L_20)
	.align		4
.L_20:
        /*0078*/ 	.word	index@(.nv.constant0._Z6reducePdS_Pij)
        /*007c*/ 	.short	0x0380
        /*007e*/ 	.short	0x001c


	//----- nvinfo : EIATTR_SW_WAR
	.align		4
.L_21:
        /*0080*/ 	.byte	0x04, 0x36
        /*0082*/ 	.short	(.L_23 - .L_22)
.L_22:
        /*0084*/ 	.word	0x00000008
.L_23:


//--------------------- .nv.callgraph             --------------------------
	.section	.nv.callgraph,"",@"SHT_CUDA_CALLGRAPH"
	.align	4
	.sectionentsize	8
	.align		4
        /*0000*/ 	.word	0x00000000
	.align		4
        /*0004*/ 	.word	0xffffffff
	.align		4
        /*0008*/ 	.word	0x00000000
	.align		4
        /*000c*/ 	.word	0xfffffffe
	.align		4
        /*0010*/ 	.word	0x00000000
	.align		4
        /*0014*/ 	.word	0xfffffffd
	.align		4
        /*0018*/ 	.word	0x00000000
	.align		4
        /*001c*/ 	.word	0xfffffffc


//--------------------- .text._Z6reducePdS_Pij    --------------------------
	.section	.text._Z6reducePdS_Pij,"ax",@progbits
	.align	128
        .global         _Z6reducePdS_Pij
        .type           _Z6reducePdS_Pij,@function
        .size           _Z6reducePdS_Pij,(.L_x_9 - _Z6reducePdS_Pij)
        .other          _Z6reducePdS_Pij,@"STO_CUDA_ENTRY STV_DEFAULT"
_Z6reducePdS_Pij:
.text._Z6reducePdS_Pij:
[----:B------:R-:W-:Y:S01]  /*0000*/  LDC R1, c[0x0][0x37c] ;  /* 0x0000df00ff017b82 */ /* 0x000fe20000000800 */
[----:B------:R-:W0:Y:S07]  /*0010*/  S2R R13, SR_TID.X ;  /* 0x00000000000d7919 */ /* 0x000e2e0000002100 */
[----:B------:R-:W0:Y:S01]  /*0020*/  S2UR UR4, SR_CTAID.X ;  /* 0x00000000000479c3 */ /* 0x000e220000002500 */
[----:B------:R-:W1:Y:S01]  /*0030*/  LDCU UR5, c[0x0][0x398] ;  /* 0x00007300ff0577ac */ /* 0x000e620008000800 */
[----:B------:R-:W-:Y:S01]  /*0040*/  BSSY.RECONVERGENT B0, `(.L_x_0) ;  /* 0x0000019000007945 */ /* 0x000fe20003800200 */
[----:B------:R-:W-:Y:S01]  /*0050*/  IMAD.MOV.U32 R2, RZ, RZ, 0x0 ;  /* 0x00000000ff027424 */ /* 0x000fe200078e00ff */
[----:B------:R-:W2:Y:S01]  /*0060*/  LDCU.64 UR6, c[0x0][0x358] ;  /* 0x00006b00ff0677ac */ /* 0x000ea20008000a00 */
[----:B------:R-:W-:-:S03]  /*0070*/  IMAD.MOV.U32 R3, RZ, RZ, -0x40100000 ;  /* 0xbff00000ff037424 */ /* 0x000fc600078e00ff */
[----:B------:R-:W0:Y:S02]  /*0080*/  LDC R8, c[0x0][0x360] ;  /* 0x0000d800ff087b82 */ /* 0x000e240000000800 */
[----:B0-----:R-:W-:-:S05]  /*0090*/  IMAD R0, R8, UR4, R13 ;  /* 0x0000000408007c24 */ /* 0x001fca000f8e020d */
[----:B-1----:R-:W-:-:S13]  /*00a0*/  ISETP.GE.U32.AND P0, PT, R0, UR5, PT ;  /* 0x0000000500007c0c */ /* 0x002fda000bf06070 */
[----:B--2---:R-:W-:Y:S05]  /*00b0*/  @P0 BRA `(.L_x_1) ;  /* 0x0000000000440947 */ /* 0x004fea0003800000 */
[----:B------:R-:W0:Y:S01]  /*00c0*/  LDC.64 R4, c[0x0][0x380] ;  /* 0x0000e000ff047b82 */ /* 0x000e220000000a00 */
[----:B------:R-:W1:Y:S01]  /*00d0*/  LDCU UR4, c[0x0][0x370] ;  /* 0x00006e00ff0477ac */ /* 0x000e620008000800 */
[----:B------:R-:W-:Y:S01]  /*00e0*/  BSSY.RECONVERGENT B1, `(.L_x_2) ;  /* 0x000000d000017945 */ /* 0x000fe20003800200 */
[----:B------:R-:W-:Y:S02]  /*00f0*/  IMAD.MOV.U32 R7, RZ, RZ, RZ ;  /* 0x000000ffff077224 */ /* 0x000fe400078e00ff */
[----:B------:R-:W-:Y:S02]  /*0100*/  IMAD.MOV.U32 R6, RZ, RZ, -0x40800000 ;  /* 0xbf800000ff067424 */ /* 0x000fe400078e00ff */
[----:B-1----:R-:W-:-:S07]  /*0110*/  IMAD R10, R8, UR4, RZ ;  /* 0x00000004080a7c24 */ /* 0x002fce000f8e02ff */
.L_x_3:
[----:B------:R-:W-:-:S04]  /*0120*/  IMAD.IADD R9, R0, 0x1, R7 ;  /* 0x0000000100097824 */ /* 0x000fc800078e0207 */
[----:B0-----:R-:W-:-:S06]  /*0130*/  IMAD.WIDE.U32 R2, R9, 0x8, R4 ;  /* 0x0000000809027825 */ /* 0x001fcc00078e0004 */
[----:B------:R-:W2:Y:S01]  /*0140*/  LDG.E.64 R2, desc[UR6][R2.64] ;  /* 0x0000000602027981 */ /* 0x000ea2000c1e1b00 */
[C---:B------:R-:W-:Y:S01]  /*0150*/  IADD3 R9, PT, PT, R10.reuse, R9, RZ ;  /* 0x000000090a097210 */ /* 0x040fe20007ffe0ff */
[----:B------:R-:W-:-:S03]  /*0160*/  IMAD.IADD R7, R10, 0x1, R7 ;  /* 0x000000010a077824 */ /* 0x000fc600078e0207 */
[----:B------:R-:W-:Y:S01]  /*0170*/  ISETP.GE.U32.AND P0, PT, R9, UR5, PT ;  /* 0x0000000509007c0c */ /* 0x000fe2000bf06070 */
[----:B--2---:R-:W0:Y:S02]  /*0180*/  F2F.F32.F64 R11, R2 ;  /* 0x00000002000b7310 */ /* 0x004e240000301000 */
[----:B0-----:R-:W-:-:S10]  /*0190*/  FMNMX R6, R11, R6, !PT ;  /* 0x000000060b067209 */ /* 0x001fd40007800000 */
[----:B------:R-:W-:Y:S05]  /*01a0*/  @!P0 BRA `(.L_x_3) ;  /* 0xfffffffc00dc8947 */ /* 0x000fea000383ffff */
[----:B------:R-:W-:Y:S05]  /*01b0*/  BSYNC.RECONVERGENT B1 ;  /* 0x0000000000017941 */ /* 0x000fea0003800200 */
.L_x_2:
[----:B------:R0:W1:Y:S02]  /*01c0*/  F2F.F64.F32 R2, R6 ;  /* 0x0000000600027310 */ /* 0x0000640000201800 */
.L_x_1:
[----:B------:R-:W-:Y:S05]  /*01d0*/  BSYNC.RECONVERGENT B0 ;  /* 0x0000000000007941 */ /* 0x000fea0003800200 */
.L_x_0:
[----:B------:R-:W2:Y:S01]  /*01e0*/  S2UR UR5, SR_CgaCtaId ;  /* 0x00000000000579c3 */ /* 0x000ea20000008800 */
[----:B------:R-:W-:Y:S01]  /*01f0*/  UMOV UR4, 0x400 ;  /* 0x0000040000047882 */ /* 0x000fe20000000000 */
[----:B------:R-:W-:Y:S02]  /*0200*/  ISETP.GE.U32.AND P1, PT, R8, 0x2, PT ;  /* 0x000000020800780c */ /* 0x000fe40003f26070 */
[----:B------:R-:W-:Y:S01]  /*0210*/  ISETP.NE.AND P0, PT, R13, RZ, PT ;  /* 0x000000ff0d00720c */ /* 0x000fe20003f05270 */
[----:B--2---:R-:W-:-:S06]  /*0220*/  ULEA UR4, UR5, UR4, 0x18 ;  /* 0x0000000405047291 */ /* 0x004fcc000f8ec0ff */
[----:B------:R-:W-:-:S05]  /*0230*/  LEA R9, R13, UR4, 0x3 ;  /* 0x000000040d097c11 */ /* 0x000fca000f8e18ff */
[----:B-1----:R1:W-:Y:S01]  /*0240*/  STS.64 [R9], R2 ;  /* 0x0000000209007388 */ /* 0x0023e20000000a00 */
[----:B------:R-:W-:Y:S06]  /*0250*/  BAR.SYNC.DEFER_BLOCKING 0x0 ;  /* 0x0000000000007b1d */ /* 0x000fec0000010000 */
[----:B------:R-:W-:Y:S05]  /*0260*/  @!P1 BRA `(.L_x_4) ;  /* 0x0000000000389947 */ /* 0x000fea0003800000 */
.L_x_5:
[----:B------:R-:W-:-:S04]  /*0270*/  SHF.R.U32.HI R0, RZ, 0x1, R8 ;  /* 0x00000001ff007819 */ /* 0x000fc80000011608 */
[----:B------:R-:W-:-:S13]  /*0280*/  ISETP.GE.U32.AND P1, PT, R13, R0, PT ;  /* 0x000000000d00720c */ /* 0x000fda0003f26070 */
[----:B------:R-:W-:Y:S01]  /*0290*/  @!P1 IMAD R4, R0, 0x8, R9 ;  /* 0x0000000800049824 */ /* 0x000fe200078e0209 */
[----:B-1----:R-:W1:Y:S05]  /*02a0*/  @!P1 LDS.64 R2, [R9] ;  /* 0x0000000009029984 */ /* 0x002e6a0000000a00 */
[----:B------:R-:W2:Y:S01]  /*02b0*/  @!P1 LDS.64 R4, [R4] ;  /* 0x0000000004049984 */ /* 0x000ea20000000a00 */
[----:B-1----:R-:W-:Y:S08]  /*02c0*/  @!P1 F2F.F32.F64 R2, R2 ;  /* 0x0000000200029310 */ /* 0x002ff00000301000 */
[----:B--2---:R-:W0:Y:S02]  /*02d0*/  @!P1 F2F.F32.F64 R5, R4 ;  /* 0x0000000400059310 */ /* 0x004e240000301000 */
[----:B0-----:R-:W-:-:S06]  /*02e0*/  @!P1 FMNMX R6, R2, R5, !PT ;  /* 0x0000000502069209 */ /* 0x001fcc0007800000 */
[----:B------:R-:W0:Y:S02]  /*02f0*/  @!P1 F2F.F64.F32 R6, R6 ;  /* 0x0000000600069310 */ /* 0x000e240000201800 */
[----:B0-----:R2:W-:Y:S01]  /*0300*/  @!P1 STS.64 [R9], R6 ;  /* 0x0000000609009388 */ /* 0x0015e20000000a00 */
[----:B------:R-:W-:Y:S01]  /*0310*/  BAR.SYNC.DEFER_BLOCKING 0x0 ;  /* 0x0000000000007b1d */ /* 0x000fe20000010000 */
[----:B------:R-:W-:Y:S01]  /*0320*/  ISETP.GT.U32.AND P1, PT, R8, 0x3, PT ;  /* 0x000000030800780c */ /* 0x000fe20003f24070 */
[----:B------:R-:W-:-:S12]  /*0330*/  IMAD.MOV.U32 R8, RZ, RZ, R0 ;  /* 0x000000ffff087224 */ /* 0x000fd800078e0000 */
[----:B--2---:R-:W-:Y:S05]  /*0340*/  @P1 BRA `(.L_x_5) ;  /* 0xfffffffc00c81947 */ /* 0x004fea000383ffff */
.L_x_4:
[----:B------:R-:W-:Y:S05]  /*0350*/  @P0 EXIT ;  /* 0x000000000000094d */ /* 0x000fea0003800000 */
[----:B-1----:R-:W1:Y:S01]  /*0360*/  LDC.64 R2, c[0x0][0x390] ;  /* 0x0000e400ff027b82 */ /* 0x002e620000000a00 */
[----:B------:R-:W-:Y:S01]  /*0370*/  HFMA2 R5, -RZ, RZ, 0, 5.9604644775390625e-08 ;  /* 0x00000001ff057431 */ /* 0x000fe200000001ff */
[----:B------:R-:W-:Y:S06]  /*0380*/  BSSY B0, `(.L_x_6) ;  /* 0x0000006000007945 */ /* 0x000fec0003800000 */
.L_x_7:
[----:B------:R-:W-:Y:S01]  /*0390*/  IMAD.MOV.U32 R4, RZ, RZ, RZ ;  /* 0x000000ffff047224 */ /* 0x000fe200078e00ff */
[----:B------:R-:W-:Y:S05]  /*03a0*/  YIELD ;  /* 0x0000000000007946 */ /* 0x000fea0003800000 */
[----:B-1----:R-:W2:Y:S02]  /*03b0*/  ATOMG.E.CAS.STRONG.GPU PT, R0, [R2], R4, R5 ;  /* 0x00000004020073a9 */ /* 0x002ea400001ee105 */
[----:B--2---:R-:W-:-:S13]  /*03c0*/  ISETP.NE.AND P0, PT, R0, RZ, PT ;  /* 0x000000ff0000720c */ /* 0x004fda0003f05270 */
[----:B------:R-:W-:Y:S05]  /*03d0*/  @P0 BRA `(.L_x_7) ;  /* 0xfffffffc00ec0947 */ /* 0x000fea000383ffff */
[----:B------:R-:W-:Y:S05]  /*03e0*/  BSYNC B0 ;  /* 0x0000000000007941 */ /* 0x000fea0003800000 */
.L_x_6:
[----:B------:R-:W0:Y:S02]  /*03f0*/  LDC.64 R4, c[0x0][0x388] ;  /* 0x0000e200ff047b82 */ /* 0x000e240000000a00 */
[----:B0-----:R-:W2:Y:S06]  /*0400*/  LDG.E.64 R6, desc[UR6][R4.64] ;  /* 0x0000000604067981 */ /* 0x001eac000c1e1b00 */
[----:B------:R-:W0:Y:S01]  /*0410*/  S2UR UR5, SR_CgaCtaId ;  /* 0x00000000000579c3 */ /* 0x000e220000008800 */
[----:B------:R-:W-:Y:S02]  /*0420*/  UMOV UR4, 0x400 ;  /* 0x0000040000047882 */ /* 0x000fe40000000000 */
[----:B0-----:R-:W-:-:S09]  /*0430*/  ULEA UR4, UR5, UR4, 0x18 ;  /* 0x0000000405047291 */ /* 0x001fd2000f8ec0ff */
[----:B------:R-:W0:Y:S02]  /*0440*/  LDS.64 R8, [UR4] ;  /* 0x00000004ff087984 */ /* 0x000e240008000a00 */
[----:B0-----:R-:W-:Y:S08]  /*0450*/  F2F.F32.F64 R9, R8 ;  /* 0x0000000800097310 */ /* 0x001ff00000301000 */
[----:B--2---:R-:W0:Y:S02]  /*0460*/  F2F.F32.F64 R6, R6 ;  /* 0x0000000600067310 */ /* 0x004e240000301000 */
[----:B0-----:R-:W-:-:S06]  /*0470*/  FMNMX R10, R6, R9, !PT ;  /* 0x00000009060a7209 */ /* 0x001fcc0007800000 */
[----:B------:R-:W0:Y:S02]  /*0480*/  F2F.F64.F32 R10, R10 ;  /* 0x0000000a000a7310 */ /* 0x000e240000201800 */
[----:B0-----:R-:W-:Y:S04]  /*0490*/  STG.E.64 desc[UR6][R4.64], R10 ;  /* 0x0000000a04007986 */ /* 0x001fe8000c101b06 */
[----:B------:R-:W-:Y:S01]  /*04a0*/  ATOMG.E.EXCH.STRONG.GPU PT, RZ, desc[UR6][R2.64], RZ ;  /* 0x800000ff02ff79a8 */ /* 0x000fe2000c1ef106 */
[----:B------:R-:W-:Y:S05]  /*04b0*/  EXIT ;  /* 0x000000000000794d */ /* 0x000fea0003800000 */
.L_x_8:
[----:B------:R-:W-:-:S00]  /*04c0*/  BRA `(.L_x_8) ;  /* 0xfffffffc00fc7947 */ /* 0x000fc0000383ffff */
[----:B------:R-:W-:-:S00]  /*04d0*/  NOP ;  /* 0x0000000000007918 */ /* 0x000fc00000000000 */
        /* <DEDUP_REMOVED lines=10> */
.L_x_9:


//--------------------- .nv.shared._Z6reducePdS_Pij --------------------------
	.section	.nv.shared._Z6reducePdS_Pij,"aw",@nobits
	.sectionflags	@""
	.align	16
	.zero		1024


//--------------------- .nv.shared.reserved.0     --------------------------
	.section	.nv.shared.reserved.0,"aw",@nobits
	.weak		__nv_reservedSMEM_offset_0_alias
	.size		__nv_reservedSMEM_offset_0_alias, 0, 64
	.other		__nv_reservedSMEM_offset_0_alias,@"STO_CUDA_RESERVED_SHARED STV_DEFAULT"
__nv_reservedSMEM_offset_0_alias:
	.zero		0
	.zero		64


//--------------------- .nv.constant0._Z6reducePdS_Pij --------------------------
	.section	.nv.constant0._Z6reducePdS_Pij,"a",@progbits
	.sectionflags	@""
	.align	4
.nv.constant0._Z6reducePdS_Pij:
	.zero		924


//--------------------- SYMBOLS --------------------------

	.type		.nv.reservedSmem.offset0,@object
	.size		.nv.reservedSmem.offset0,0x4
	.type		.nv.reservedSmem.cap,@object
	.size		.nv.reservedSmem.cap,0x4
